	.headerflags	@"EF_CUDA_TEXMODE_UNIFIED EF_CUDA_64BIT_ADDRESS EF_CUDA_ACCELERATORS EF_CUDA_SM90 EF_CUDA_VIRTUAL_SM(EF_CUDA_SM90)"
	.elftype	@"ET_EXEC"


//--------------------- .nv.info                  --------------------------
	.section	.nv.info,"",@"SHT_CUDA_INFO"
	.align	4


	//----- nvinfo : EIATTR_REGCOUNT
	.align		4
        /*0000*/ 	.byte	0x04, 0x2f
        /*0002*/ 	.short	(.L_2 - .L_1)
	.align		4
.L_1:
        /*0004*/ 	.word	index@(triton_poi_fused__softmax_add_log_neg_2)
        /*0008*/ 	.word	0x0000001e


	//----- nvinfo : EIATTR_MIN_STACK_SIZE
	.align		4
.L_2:
        /*000c*/ 	.byte	0x04, 0x12
        /*000e*/ 	.short	(.L_4 - .L_3)
	.align		4
.L_3:
        /*0010*/ 	.word	index@(triton_poi_fused__softmax_add_log_neg_2)
        /*0014*/ 	.word	0x00000000


	//----- nvinfo : EIATTR_FRAME_SIZE
	.align		4
.L_4:
        /*0018*/ 	.byte	0x04, 0x11
        /*001a*/ 	.short	(.L_6 - .L_5)
	.align		4
.L_5:
        /*001c*/ 	.word	index@(triton_poi_fused__softmax_add_log_neg_2)
        /*0020*/ 	.word	0x00000000


	//----- nvinfo : EIATTR_MIN_STACK_SIZE
	.align		4
.L_6:
        /*0024*/ 	.byte	0x04, 0x12
        /*0026*/ 	.short	(.L_8 - .L_7)
	.align		4
.L_7:
        /*0028*/ 	.word	index@(triton_poi_fused__softmax_add_log_neg_2)
        /*002c*/ 	.word	0x00000000
.L_8:


//--------------------- .nv.info.triton_poi_fused__softmax_add_log_neg_2 --------------------------
	.section	.nv.info.triton_poi_fused__softmax_add_log_neg_2,"",@"SHT_CUDA_INFO"
	.sectionflags	@""
	.align	4


	//----- nvinfo : EIATTR_CUDA_API_VERSION
	.align		4
        /*0000*/ 	.byte	0x04, 0x37
        /*0002*/ 	.short	(.L_10 - .L_9)
.L_9:
        /*0004*/ 	.word	0x0000007c


	//----- nvinfo : EIATTR_KPARAM_INFO
	.align		4
.L_10:
        /*0008*/ 	.byte	0x04, 0x17
        /*000a*/ 	.short	(.L_12 - .L_11)
.L_11:
        /*000c*/ 	.word	0x00000000
        /*0010*/ 	.short	0x0005
        /*0012*/ 	.short	0x0028
        /*0014*/ 	.byte	0x00, 0xf0, 0x11, 0x00


	//----- nvinfo : EIATTR_KPARAM_INFO
	.align		4
.L_12:
        /*0018*/ 	.byte	0x04, 0x17
        /*001a*/ 	.short	(.L_14 - .L_13)
.L_13:
        /*001c*/ 	.word	0x00000000
        /*0020*/ 	.short	0x0004
        /*0022*/ 	.short	0x0020
        /*0024*/ 	.byte	0x00, 0xf4, 0x21, 0x00


	//----- nvinfo : EIATTR_KPARAM_INFO
	.align		4
.L_14:
        /*0028*/ 	.byte	0x04, 0x17
        /*002a*/ 	.short	(.L_16 - .L_15)
.L_15:
        /*002c*/ 	.word	0x00000000
        /*0030*/ 	.short	0x0003
        /*0032*/ 	.short	0x0018
        /*0034*/ 	.byte	0x00, 0xf4, 0x21, 0x00


	//----- nvinfo : EIATTR_KPARAM_INFO
	.align		4
.L_16:
        /*0038*/ 	.byte	0x04, 0x17
        /*003a*/ 	.short	(.L_18 - .L_17)
.L_17:
        /*003c*/ 	.word	0x00000000
        /*0040*/ 	.short	0x0002
        /*0042*/ 	.short	0x0010
        /*0044*/ 	.byte	0x00, 0xf4, 0x21, 0x00


	//----- nvinfo : EIATTR_KPARAM_INFO
	.align		4
.L_18:
        /*0048*/ 	.byte	0x04, 0x17
        /*004a*/ 	.short	(.L_20 - .L_19)
.L_19:
        /*004c*/ 	.word	0x00000000
        /*0050*/ 	.short	0x0001
        /*0052*/ 	.short	0x0008
        /*0054*/ 	.byte	0x00, 0xf4, 0x21, 0x00


	//----- nvinfo : EIATTR_KPARAM_INFO
	.align		4
.L_20:
        /*0058*/ 	.byte	0x04, 0x17
        /*005a*/ 	.short	(.L_22 - .L_21)
.L_21:
        /*005c*/ 	.word	0x00000000
        /*0060*/ 	.short	0x0000
        /*0062*/ 	.short	0x0000
        /*0064*/ 	.byte	0x00, 0xf4, 0x21, 0x00


	//----- nvinfo : EIATTR_SPARSE_MMA_MASK
	.align		4
.L_22:
        /*0068*/ 	.byte	0x03, 0x50
        /*006a*/ 	.short	0x0000


	//----- nvinfo : EIATTR_MAXREG_COUNT
	.align		4
        /*006c*/ 	.byte	0x03, 0x1b
        /*006e*/ 	.short	0x00ff


	//----- nvinfo : EIATTR_EXIT_INSTR_OFFSETS
	.align		4
        /*0070*/ 	.byte	0x04, 0x1c
        /*0072*/ 	.short	(.L_24 - .L_23)


	//   ....[0]....
.L_23:
        /*0074*/ 	.word	0x000006b0


	//   ....[1]....
        /*0078*/ 	.word	0x000006d0


	//----- nvinfo : EIATTR_REQNTID
	.align		4
.L_24:
        /*007c*/ 	.byte	0x04, 0x10
        /*007e*/ 	.short	(.L_26 - .L_25)
.L_25:
        /*0080*/ 	.word	0x00000080
        /*0084*/ 	.word	0x00000001
        /*0088*/ 	.word	0x00000001


	//----- nvinfo : EIATTR_CBANK_PARAM_SIZE
	.align		4
.L_26:
        /*008c*/ 	.byte	0x03, 0x19
        /*008e*/ 	.short	0x002c


	//----- nvinfo : EIATTR_PARAM_CBANK
	.align		4
        /*0090*/ 	.byte	0x04, 0x0a
        /*0092*/ 	.short	(.L_28 - .L_27)
	.align		4
.L_27:
        /*0094*/ 	.word	index@(.nv.constant0.triton_poi_fused__softmax_add_log_neg_2)
        /*0098*/ 	.short	0x0210
        /*009a*/ 	.short	0x002c


	//----- nvinfo : EIATTR_SW_WAR
	.align		4
.L_28:
        /*009c*/ 	.byte	0x04, 0x36
        /*009e*/ 	.short	(.L_30 - .L_29)
.L_29:
        /*00a0*/ 	.word	0x00000008
.L_30:


//--------------------- .nv.callgraph             --------------------------
	.section	.nv.callgraph,"",@"SHT_CUDA_CALLGRAPH"
	.align	4
	.sectionentsize	8
	.align		4
        /*0000*/ 	.word	0x00000000
	.align		4
        /*0004*/ 	.word	0xffffffff
	.align		4
        /*0008*/ 	.word	0x00000000
	.align		4
        /*000c*/ 	.word	0xfffffffe
	.align		4
        /*0010*/ 	.word	0x00000000
	.align		4
        /*0014*/ 	.word	0xfffffffd
	.align		4
        /*0018*/ 	.word	0x00000000
	.align		4
        /*001c*/ 	.word	0xfffffffc


//--------------------- .nv.constant4             --------------------------
	.section	.nv.constant4,"a",@progbits
	.align	8
	.align		8
.nv.constant4:
        /*0000*/ 	.dword	_$_str


//--------------------- .text.triton_poi_fused__softmax_add_log_neg_2 --------------------------
	.section	.text.triton_poi_fused__softmax_add_log_neg_2,"ax",@progbits
	.align	128
        .global         triton_poi_fused__softmax_add_log_neg_2
        .type           triton_poi_fused__softmax_add_log_neg_2,@function
        .size           triton_poi_fused__softmax_add_log_neg_2,(.L_x_1 - triton_poi_fused__softmax_add_log_neg_2)
        .other          triton_poi_fused__softmax_add_log_neg_2,@"STO_CUDA_ENTRY STV_DEFAULT"
triton_poi_fused__softmax_add_log_neg_2:
.text.triton_poi_fused__softmax_add_log_neg_2:
[----:B------:R-:W0:Y:S01]  /*0000*/  LDC R1, c[0x0][0x28] ;  /* 0x00000a00ff017b82 */ /* 0x000e220000000800 */
[----:B------:R-:W1:Y:S07]  /*0010*/  S2R R0, SR_TID.X ;  /* 0x0000000000007919 */ /* 0x000e6e0000002100 */
[----:B------:R-:W2:Y:S01]  /*0020*/  LDC.64 R2, c[0x0][0x210] ;  /* 0x00008400ff027b82 */ /* 0x000ea20000000a00 */
[----:B------:R-:W-:Y:S01]  /*0030*/  CS2R R12, SRZ ;  /* 0x00000000000c7805 */ /* 0x000fe2000001ff00 */
[----:B------:R-:W-:Y:S01]  /*0040*/  ULDC.64 UR4, c[0x0][0x208] ;  /* 0x0000820000047ab9 */ /* 0x000fe20000000a00 */
[----:B------:R-:W3:Y:S05]  /*0050*/  S2R R5, SR_CTAID.X ;  /* 0x0000000000057919 */ /* 0x000eea0000002500 */
[----:B------:R-:W4:Y:S01]  /*0060*/  LDC.64 R10, c[0x0][0x218] ;  /* 0x00008600ff0a7b82 */ /* 0x000f220000000a00 */
[----:B------:R-:W-:-:S07]  /*0070*/  CS2R R14, SRZ ;  /* 0x00000000000e7805 */ /* 0x000fce000001ff00 */
[----:B------:R-:W5:Y:S01]  /*0080*/  LDC.64 R8, c[0x0][0x220] ;  /* 0x00008800ff087b82 */ /* 0x000f620000000a00 */
[----:B------:R-:W-:Y:S01]  /*0090*/  IMAD.MOV.U32 R19, RZ, RZ, RZ ;  /* 0x000000ffff137224 */ /* 0x000fe200078e00ff */
[----:B------:R-:W-:Y:S01]  /*00a0*/  ULDC.64 UR6, c[0x0][0x230] ;  /* 0x00008c0000067ab9 */ /* 0x000fe20000000a00 */
[----:B-1----:R-:W-:-:S04]  /*00b0*/  LOP3.LUT R0, R0, 0x7f, RZ, 0xc0, !PT ;  /* 0x0000007f00007812 */ /* 0x002fc800078ec0ff */
[----:B---3--:R-:W-:-:S04]  /*00c0*/  LEA R0, R5, R0, 0x7 ;  /* 0x0000000005007211 */ /* 0x008fc800078e38ff */
[C---:B------:R-:W-:Y:S01]  /*00d0*/  ISETP.GE.AND P0, PT, R0.reuse, 0x100, PT ;  /* 0x000001000000780c */ /* 0x040fe20003f06270 */
[----:B--2---:R-:W-:-:S12]  /*00e0*/  IMAD.WIDE R2, R0, 0x4, R2 ;  /* 0x0000000400027825 */ /* 0x004fd800078e0202 */
[----:B------:R-:W2:Y:S01]  /*00f0*/  @!P0 LDG.E R13, desc[UR4][R2.64] ;  /* 0x00000004020d8981 */ /* 0x000ea2000c1e1900 */
[----:B------:R-:W-:-:S04]  /*0100*/  SHF.R.S32.HI R5, RZ, 0x18, R5 ;  /* 0x00000018ff057819 */ /* 0x000fc80000011405 */
[----:B------:R-:W-:-:S04]  /*0110*/  SGXT R5, R5, 0x1 ;  /* 0x000000010505781a */ /* 0x000fc80000000200 */
[CC--:B------:R-:W-:Y:S02]  /*0120*/  LEA.HI R4, R5.reuse, R0.reuse, RZ, 0x4 ;  /* 0x0000000005047211 */ /* 0x0c0fe400078f20ff */
[----:B------:R-:W-:Y:S02]  /*0130*/  LEA.HI R6, R5, R0, RZ, 0x6 ;  /* 0x0000000005067211 */ /* 0x000fe400078f30ff */
[----:B------:R-:W-:Y:S02]  /*0140*/  LOP3.LUT R5, R4, 0xfffffff0, RZ, 0xc0, !PT ;  /* 0xfffffff004057812 */ /* 0x000fe400078ec0ff */
[----:B------:R-:W-:Y:S02]  /*0150*/  SHF.R.S32.HI R6, RZ, 0x6, R6 ;  /* 0x00000006ff067819 */ /* 0x000fe40000011406 */
[----:B------:R-:W-:-:S05]  /*0160*/  IADD3 R5, R0, -R5, RZ ;  /* 0x8000000500057210 */ /* 0x000fca0007ffe0ff */
[C---:B------:R-:W-:Y:S02]  /*0170*/  IMAD R17, R6.reuse, 0x10, R5 ;  /* 0x0000001006117824 */ /* 0x040fe400078e0205 */
[----:B------:R-:W1:Y:S02]  /*0180*/  LDC.64 R4, c[0x0][0x228] ;  /* 0x00008a00ff047b82 */ /* 0x000e640000000a00 */
[----:B------:R-:W-:-:S04]  /*0190*/  IMAD R21, R6, 0x30, R17 ;  /* 0x0000003006157824 */ /* 0x000fc800078e0211 */
[----:B----4-:R-:W-:Y:S01]  /*01a0*/  IMAD.WIDE R6, R21, 0x4, R10 ;  /* 0x0000000415067825 */ /* 0x010fe200078e020a */
[----:B------:R-:W-:-:S04]  /*01b0*/  IADD3 R25, R21, 0x10, RZ ;  /* 0x0000001015197810 */ /* 0x000fc80007ffe0ff */
[----:B------:R3:W4:Y:S01]  /*01c0*/  @!P0 LDG.E.EL R12, desc[UR4][R6.64] ;  /* 0x00000004060c8981 */ /* 0x000722000c2e1900 */
[----:B------:R-:W-:Y:S01]  /*01d0*/  IMAD.WIDE R24, R25, 0x4, R10 ;  /* 0x0000000419187825 */ /* 0x000fe200078e020a */
[----:B------:R-:W-:-:S04]  /*01e0*/  IADD3 R27, R21, 0x20, RZ ;  /* 0x00000020151b7810 */ /* 0x000fc80007ffe0ff */
[----:B------:R-:W4:Y:S01]  /*01f0*/  @!P0 LDG.E.EL R15, desc[UR4][R24.64] ;  /* 0x00000004180f8981 */ /* 0x000f22000c2e1900 */
[----:B------:R-:W-:Y:S01]  /*0200*/  IMAD.WIDE R26, R27, 0x4, R10 ;  /* 0x000000041b1a7825 */ /* 0x000fe200078e020a */
[----:B------:R-:W-:Y:S01]  /*0210*/  IADD3 R23, R21, 0x30, RZ ;  /* 0x0000003015177810 */ /* 0x000fe20007ffe0ff */
[----:B------:R-:W-:-:S03]  /*0220*/  HFMA2.MMA R21, -RZ, RZ, 0, 0 ;  /* 0x00000000ff157435 */ /* 0x000fc600000001ff */
[----:B------:R-:W4:Y:S01]  /*0230*/  @!P0 LDG.E.EL R19, desc[UR4][R26.64] ;  /* 0x000000041a138981 */ /* 0x000f22000c2e1900 */
[----:B---3--:R-:W-:-:S04]  /*0240*/  IMAD.WIDE R6, R0, 0x4, R10 ;  /* 0x0000000400067825 */ /* 0x008fc800078e020a */
[----:B------:R-:W-:Y:S02]  /*0250*/  IMAD.WIDE R10, R23, 0x4, R10 ;  /* 0x00000004170a7825 */ /* 0x000fe400078e020a */
[----:B------:R3:W4:Y:S02]  /*0260*/  @!P0 LDG.E R21, desc[UR4][R6.64] ;  /* 0x0000000406158981 */ /* 0x000724000c1e1900 */
[----:B------:R-:W-:Y:S02]  /*0270*/  IMAD.MOV.U32 R23, RZ, RZ, RZ ;  /* 0x000000ffff177224 */ /* 0x000fe400078e00ff */
[----:B-----5:R-:W-:-:S04]  /*0280*/  IMAD.WIDE R8, R17, 0x4, R8 ;  /* 0x0000000411087825 */ /* 0x020fc800078e0208 */
[----:B------:R5:W4:Y:S04]  /*0290*/  @!P0 LDG.E.EL R23, desc[UR4][R10.64] ;  /* 0x000000040a178981 */ /* 0x000b28000c2e1900 */
[----:B------:R2:W4:Y:S01]  /*02a0*/  @!P0 LDG.E.EL R14, desc[UR4][R8.64] ;  /* 0x00000004080e8981 */ /* 0x000522000c2e1900 */
[----:B-1----:R-:W-:Y:S01]  /*02b0*/  IMAD.WIDE R16, R17, 0x4, R4 ;  /* 0x0000000411107825 */ /* 0x002fe200078e0204 */
[----:B------:R-:W-:-:S06]  /*02c0*/  MOV R4, RZ ;  /* 0x000000ff00047202 */ /* 0x000fcc0000000f00 */
[----:B------:R-:W4:Y:S01]  /*02d0*/  @!P0 LDG.E.EL R4, desc[UR4][R16.64] ;  /* 0x0000000410048981 */ /* 0x000f22000c2e1900 */
[----:B---3--:R-:W-:Y:S01]  /*02e0*/  HFMA2.MMA R7, -RZ, RZ, 1.5048828125, 33.21875 ;  /* 0x3e055027ff077435 */ /* 0x008fe200000001ff */
[----:B-----5:R-:W-:Y:S02]  /*02f0*/  SHF.R.S32.HI R11, RZ, 0x1f, R0 ;  /* 0x0000001fff0b7819 */ /* 0x020fe40000011400 */
[----:B--2---:R-:W-:-:S13]  /*0300*/  FSETP.GEU.AND P2, PT, R13, 1.175494350822287508e-38, PT ;  /* 0x008000000d00780b */ /* 0x004fda0003f4e000 */
[----:B------:R-:W-:-:S05]  /*0310*/  @!P2 FMUL R13, R13, 8388608 ;  /* 0x4b0000000d0da820 */ /* 0x000fca0000400000 */
[----:B------:R-:W-:-:S04]  /*0320*/  IADD3 R5, R13, -0x3f2aaaab, RZ ;  /* 0xc0d555550d057810 */ /* 0x000fc80007ffe0ff */
[----:B------:R-:W-:-:S05]  /*0330*/  LOP3.LUT R18, R5, 0xff800000, RZ, 0xc0, !PT ;  /* 0xff80000005127812 */ /* 0x000fca00078ec0ff */
[----:B------:R-:W-:-:S04]  /*0340*/  IMAD.IADD R5, R13, 0x1, -R18 ;  /* 0x000000010d057824 */ /* 0x000fc800078e0a12 */
[----:B------:R-:W-:-:S04]  /*0350*/  FADD R6, R5, -1 ;  /* 0xbf80000005067421 */ /* 0x000fc80000000000 */
[----:B------:R-:W-:-:S04]  /*0360*/  FFMA.FTZ R5, R6, -R7, 0.14084610342979431152 ;  /* 0x3e1039f606057423 */ /* 0x000fc80000010807 */
[----:B------:R-:W-:-:S04]  /*0370*/  FFMA.FTZ R5, R6, R5, -0.12148627638816833496 ;  /* 0xbdf8cdcc06057423 */ /* 0x000fc80000010005 */
[----:B------:R-:W-:-:S04]  /*0380*/  FFMA.FTZ R5, R6, R5, 0.13980610668659210205 ;  /* 0x3e0f295506057423 */ /* 0x000fc80000010005 */
[----:B------:R-:W-:-:S04]  /*0390*/  FFMA.FTZ R5, R6, R5, -0.16684235632419586182 ;  /* 0xbe2ad8b906057423 */ /* 0x000fc80000010005 */
[----:B------:R-:W-:Y:S01]  /*03a0*/  FFMA.FTZ R5, R6, R5, 0.20012299716472625732 ;  /* 0x3e4ced0b06057423 */ /* 0x000fe20000010005 */
[----:B------:R-:W-:-:S03]  /*03b0*/  ISETP.GE.U32.AND P1, PT, R13, 0x7f800000, PT ;  /* 0x7f8000000d00780c */ /* 0x000fc60003f26070 */
[----:B------:R-:W-:Y:S01]  /*03c0*/  FFMA.FTZ R5, R6, R5, -0.24999669194221496582 ;  /* 0xbe7fff2206057423 */ /* 0x000fe20000010005 */
[----:B----4-:R-:W-:-:S03]  /*03d0*/  FSETP.NAN.AND P3, PT, R12, R12, PT ;  /* 0x0000000c0c00720b */ /* 0x010fc60003f68000 */
[----:B------:R-:W-:Y:S01]  /*03e0*/  FFMA.FTZ R5, R6, R5, 0.33333182334899902344 ;  /* 0x3eaaaa7806057423 */ /* 0x000fe20000010005 */
[----:B------:R-:W-:-:S03]  /*03f0*/  I2FP.F32.S32 R18, R18 ;  /* 0x0000001200127245 */ /* 0x000fc60000201400 */
[----:B------:R-:W-:Y:S01]  /*0400*/  FFMA.FTZ R7, R6, R5, -0.5 ;  /* 0xbf00000006077423 */ /* 0x000fe20000010005 */
[----:B------:R-:W-:-:S03]  /*0410*/  FSEL R5, RZ, -23, P2 ;  /* 0xc1b80000ff057808 */ /* 0x000fc60001000000 */
[----:B------:R-:W-:Y:S01]  /*0420*/  FMUL R7, R6, R7 ;  /* 0x0000000706077220 */ /* 0x000fe20000400000 */
[----:B------:R-:W-:Y:S01]  /*0430*/  FSETP.GT.AND P2, PT, R12, R15, PT ;  /* 0x0000000f0c00720b */ /* 0x000fe20003f44000 */
[----:B------:R-:W-:Y:S01]  /*0440*/  FFMA.FTZ R5, R18, 1.1920928955078125e-07, R5 ;  /* 0x3400000012057823 */ /* 0x000fe20000010005 */
[----:B0-----:R-:W-:Y:S01]  /*0450*/  @P1 MOV R8, 0x7f800000 ;  /* 0x7f80000000081802 */ /* 0x001fe20000000f00 */
[----:B------:R-:W-:Y:S01]  /*0460*/  FFMA.FTZ R6, R6, R7, R6 ;  /* 0x0000000706067223 */ /* 0x000fe20000010006 */
[----:B------:R-:W-:-:S03]  /*0470*/  @!P3 FSEL R12, R12, R15, P2 ;  /* 0x0000000f0c0cb208 */ /* 0x000fc60001000000 */
[----:B------:R-:W-:Y:S01]  /*0480*/  FFMA.FTZ R5, R5, 0.69314718246459960938, R6 ;  /* 0x3f31721805057823 */ /* 0x000fe20000010006 */
[C---:B------:R-:W-:Y:S01]  /*0490*/  @P1 FFMA.FTZ R5, R13.reuse, R8, +INF ;  /* 0x7f8000000d051423 */ /* 0x040fe20000010008 */
[C---:B------:R-:W-:Y:S02]  /*04a0*/  FSETP.GT.AND P2, PT, R12.reuse, R19, PT ;  /* 0x000000130c00720b */ /* 0x040fe40003f44000 */
[----:B------:R-:W-:Y:S01]  /*04b0*/  FSETP.NEU.AND P3, PT, R13, RZ, PT ;  /* 0x000000ff0d00720b */ /* 0x000fe20003f6d000 */
[----:B------:R-:W-:Y:S01]  /*04c0*/  FADD R5, RZ, -R5 ;  /* 0x80000005ff057221 */ /* 0x000fe20000000000 */
[----:B------:R-:W-:-:S04]  /*04d0*/  FSETP.NAN.AND P1, PT, R12, R12, PT ;  /* 0x0000000c0c00720b */ /* 0x000fc80003f28000 */
[----:B------:R-:W-:-:S05]  /*04e0*/  FSEL R6, R5, +INF , P3 ;  /* 0x7f80000005067808 */ /* 0x000fca0001800000 */
[----:B------:R-:W-:Y:S01]  /*04f0*/  FADD R5, R6, R21 ;  /* 0x0000001506057221 */ /* 0x000fe20000000000 */
[----:B------:R-:W-:-:S03]  /*0500*/  @!P2 FSEL R12, R12, R19, P1 ;  /* 0x000000130c0ca208 */ /* 0x000fc60000800000 */
[----:B------:R-:W-:Y:S01]  /*0510*/  FADD R5, R5, -R14 ;  /* 0x8000000e05057221 */ /* 0x000fe20000000000 */
[----:B------:R-:W-:-:S03]  /*0520*/  FSETP.GT.AND P2, PT, R12, R23, PT ;  /* 0x000000170c00720b */ /* 0x000fc60003f44000 */
[----:B------:R-:W-:Y:S01]  /*0530*/  FMUL R5, R5, 1.4426950216293334961 ;  /* 0x3fb8aa3b05057820 */ /* 0x000fe20000400000 */
[----:B------:R-:W-:-:S04]  /*0540*/  FSETP.NAN.AND P3, PT, R12, R12, PT ;  /* 0x0000000c0c00720b */ /* 0x000fc80003f68000 */
[----:B------:R-:W-:-:S05]  /*0550*/  FSETP.GEU.AND P1, PT, R5, -126, PT ;  /* 0xc2fc00000500780b */ /* 0x000fca0003f2e000 */
[----:B------:R-:W-:Y:S02]  /*0560*/  @!P2 FSEL R12, R12, R23, P3 ;  /* 0x000000170c0ca208 */ /* 0x000fe40001800000 */
[C---:B------:R-:W-:Y:S02]  /*0570*/  FSETP.GT.AND P3, PT, |R4|.reuse, 8.50705917302346158658e+37, PT ;  /* 0x7e8000000400780b */ /* 0x040fe40003f64200 */
[----:B------:R-:W-:Y:S01]  /*0580*/  FSETP.GEU.AND P4, PT, |R4|, 1.175494350822287508e-38, PT ;  /* 0x008000000400780b */ /* 0x000fe20003f8e200 */
[----:B------:R-:W-:-:S03]  /*0590*/  FADD R12, -R12, R21 ;  /* 0x000000150c0c7221 */ /* 0x000fc60000000100 */
[----:B------:R-:W-:Y:S01]  /*05a0*/  @!P1 FMUL R5, R5, 0.5 ;  /* 0x3f00000005059820 */ /* 0x000fe20000400000 */
[----:B------:R-:W-:-:S03]  /*05b0*/  FMUL R12, R12, 1.4426950216293334961 ;  /* 0x3fb8aa3b0c0c7820 */ /* 0x000fc60000400000 */
[----:B------:R-:W0:Y:S02]  /*05c0*/  MUFU.EX2 R7, R5 ;  /* 0x0000000500077308 */ /* 0x000e240000000800 */
[----:B------:R-:W-:Y:S01]  /*05d0*/  FSETP.GEU.AND P2, PT, R12, -126, PT ;  /* 0xc2fc00000c00780b */ /* 0x000fe20003f4e000 */
[----:B------:R-:W-:-:S04]  /*05e0*/  @P3 FMUL R4, R4, 0.25 ;  /* 0x3e80000004043820 */ /* 0x000fc80000400000 */
[----:B------:R-:W-:-:S06]  /*05f0*/  @!P4 FMUL R4, R4, 16777216 ;  /* 0x4b8000000404c820 */ /* 0x000fcc0000400000 */
[----:B------:R-:W1:Y:S01]  /*0600*/  MUFU.RCP R4, R4 ;  /* 0x0000000400047308 */ /* 0x000e620000001000 */
[----:B0-----:R-:W-:Y:S01]  /*0610*/  @!P1 FMUL R7, R7, R7 ;  /* 0x0000000707079220 */ /* 0x001fe20000400000 */
[----:B------:R-:W-:-:S03]  /*0620*/  @!P2 FMUL R12, R12, 0.5 ;  /* 0x3f0000000c0ca820 */ /* 0x000fc60000400000 */
[----:B------:R-:W-:-:S03]  /*0630*/  @P3 FMUL R7, R7, 0.25 ;  /* 0x3e80000007073820 */ /* 0x000fc60000400000 */
[----:B------:R-:W0:Y:S01]  /*0640*/  MUFU.EX2 R9, R12 ;  /* 0x0000000c00097308 */ /* 0x000e220000000800 */
[----:B------:R-:W-:Y:S01]  /*0650*/  @!P4 FMUL R7, R7, 16777216 ;  /* 0x4b8000000707c820 */ /* 0x000fe20000400000 */
[----:B------:R-:W-:-:S03]  /*0660*/  LEA R6, P1, R0, UR6, 0x2 ;  /* 0x0000000600067c11 */ /* 0x000fc6000f8210ff */
[----:B-1----:R-:W-:Y:S01]  /*0670*/  FMUL R5, R4, R7 ;  /* 0x0000000704057220 */ /* 0x002fe20000400000 */
[----:B------:R-:W-:-:S04]  /*0680*/  LEA.HI.X R7, R0, UR7, R11, 0x2, P1 ;  /* 0x0000000700077c11 */ /* 0x000fc800088f140b */
[----:B------:R1:W-:Y:S01]  /*0690*/  @!P0 STG.E desc[UR4][R2.64], R5 ;  /* 0x0000000502008986 */ /* 0x0003e2000c101904 */
[----:B0-----:R-:W-:Y:S01]  /*06a0*/  @!P2 FMUL R9, R9, R9 ;  /* 0x000000090909a220 */ /* 0x001fe20000400000 */
[----:B------:R-:W-:Y:S06]  /*06b0*/  @P0 EXIT ;  /* 0x000000000000094d */ /* 0x000fec0003800000 */
[----:B------:R-:W-:Y:S01]  /*06c0*/  STG.E desc[UR4][R6.64], R9 ;  /* 0x0000000906007986 */ /* 0x000fe2000c101904 */
[----:B------:R-:W-:Y:S05]  /*06d0*/  EXIT ;  /* 0x000000000000794d */ /* 0x000fea0003800000 */
.L_x_0:
[----:B------:R-:W-:-:S00]  /*06e0*/  BRA `(.L_x_0) ;  /* 0xfffffffc00fc7947 */ /* 0x000fc0000383ffff */
[----:B------:R-:W-:-:S00]  /*06f0*/  NOP ;  /* 0x0000000000007918 */ /* 0x000fc00000000000 */
        /* <DEDUP_REMOVED lines=8> */
.L_x_1:


//--------------------- .nv.global.init           --------------------------
	.section	.nv.global.init,"aw",@progbits
.nv.global.init:
	.type		_$_str,@object
	.size		_$_str,(.L_0 - _$_str)
_$_str:
        /*0000*/ 	.byte	0x5f, 0x5f, 0x43, 0x55, 0x44, 0x41, 0x5f, 0x46, 0x54, 0x5a, 0x00
.L_0:


//--------------------- .nv.constant0.triton_poi_fused__softmax_add_log_neg_2 --------------------------
	.section	.nv.constant0.triton_poi_fused__softmax_add_log_neg_2,"a",@progbits
	.sectionflags	@""
	.align	4
.nv.constant0.triton_poi_fused__softmax_add_log_neg_2:
	.zero		572
